//
// Generated by NVIDIA NVVM Compiler
//
// Compiler Build ID: CL-36424714
// Cuda compilation tools, release 13.0, V13.0.88
// Based on NVVM 20.0.0
//

.version 9.0
.target sm_100
.address_size 64

	// .globl	vector_add

.visible .entry vector_add(
	.param .u64 .ptr .align 1 vector_add_param_0,
	.param .u64 .ptr .align 1 vector_add_param_1,
	.param .u64 .ptr .align 1 vector_add_param_2,
	.param .u32 vector_add_param_3
)
{
	.reg .pred 	%p<2>;
	.reg .b32 	%r<6>;
	.reg .b64 	%rd<11>;
	.reg .b64 	%fd<4>;

	ld.param.u64 	%rd1, [vector_add_param_0];
	ld.param.u64 	%rd2, [vector_add_param_1];
	ld.param.u64 	%rd3, [vector_add_param_2];
	ld.param.u32 	%r2, [vector_add_param_3];
	mov.u32 	%r3, %ntid.x;
	mov.u32 	%r4, %ctaid.x;
	mov.u32 	%r5, %tid.x;
	mad.lo.s32 	%r1, %r3, %r4, %r5;
	setp.ge.s32 	%p1, %r1, %r2;
	@%p1 bra 	$L__BB0_2;
	cvta.to.global.u64 	%rd4, %rd1;
	cvta.to.global.u64 	%rd5, %rd2;
	cvta.to.global.u64 	%rd6, %rd3;
	mul.wide.s32 	%rd7, %r1, 8;
	add.s64 	%rd8, %rd4, %rd7;
	ld.global.f64 	%fd1, [%rd8];
	add.s64 	%rd9, %rd5, %rd7;
	ld.global.f64 	%fd2, [%rd9];
	add.f64 	%fd3, %fd1, %fd2;
	add.s64 	%rd10, %rd6, %rd7;
	st.global.f64 	[%rd10], %fd3;
$L__BB0_2:
	ret;

}


// ===== COMPILED SASS (sm_100) =====

	.target	sm_100

	.elftype	@"ET_EXEC"


//--------------------- .note.nv.tkinfo           --------------------------
	.section	.note.nv.tkinfo,"",@"SHT_NOTE"
	.sectionflags	@"SHF_NOTE_NV_TKINFO"
	.tkinfo
        /*0018*/ 	.word	0x00000002
        /*0030*/ 	.string	""
        /*0030*/ 	.string	"ptxas"
        /*0030*/ 	.string	"Cuda compilation tools, release 13.0, V13.0.88"
        /*0030*/ 	.string	"Build cuda_13.0.r13.0/compiler.36424714_0"
        /*0030*/ 	.string	"-arch sm_100 -m 64 "



//--------------------- .note.nv.cuinfo           --------------------------
	.section	.note.nv.cuinfo,"",@"SHT_NOTE"
	.sectionflags	@"SHF_NOTE_NV_CUINFO"
        /*0018*/ 	.short	0x0002
        /*001a*/ 	.short	0x0064
        /*001c*/ 	.short	0x0082
	.zero		2


//--------------------- .nv.info                  --------------------------
	.section	.nv.info,"",@"SHT_CUDA_INFO"
	.align	4


	//----- nvinfo : EIATTR_REGCOUNT
	.align		4
        /*0000*/ 	.byte	0x04, 0x2f
        /*0002*/ 	.short	(.L_1 - .L_0)
	.align		4
.L_0:
        /*0004*/ 	.word	index@(vector_add)
        /*0008*/ 	.word	0x0000000e


	//----- nvinfo : EIATTR_FRAME_SIZE
	.align		4
.L_1:
        /*000c*/ 	.byte	0x04, 0x11
        /*000e*/ 	.short	(.L_3 - .L_2)
	.align		4
.L_2:
        /*0010*/ 	.word	index@(vector_add)
        /*0014*/ 	.word	0x00000000


	//----- nvinfo : EIATTR_MIN_STACK_SIZE
	.align		4
.L_3:
        /*0018*/ 	.byte	0x04, 0x12
        /*001a*/ 	.short	(.L_5 - .L_4)
	.align		4
.L_4:
        /*001c*/ 	.word	index@(vector_add)
        /*0020*/ 	.word	0x00000000
.L_5:


//--------------------- .nv.compat                --------------------------
	.section	.nv.compat,"",@"SHT_CUDA_COMPAT_INFO"
	.align	4
        /*0000*/ 	.byte	0x02, 0x09, 0x00, 0x00, 0x02, 0x02, 0x01, 0x00, 0x02, 0x05, 0x05, 0x00, 0x03, 0x07, 0x01, 0x01
        /*0010*/ 	.byte	0x02, 0x03, 0x00, 0x00, 0x02, 0x06, 0x01, 0x00, 0x04, 0x0b, 0x08, 0x00, 0x01, 0x00, 0x00, 0x00
        /*0020*/ 	.byte	0x00, 0x00, 0x00, 0x00


//--------------------- .nv.info.vector_add       --------------------------
	.section	.nv.info.vector_add,"",@"SHT_CUDA_INFO"
	.sectionflags	@""
	.align	4


	//----- nvinfo : EIATTR_CUDA_API_VERSION
	.align		4
        /*0000*/ 	.byte	0x04, 0x37
        /*0002*/ 	.short	(.L_7 - .L_6)
.L_6:
        /*0004*/ 	.word	0x00000082


	//----- nvinfo : EIATTR_KPARAM_INFO
	.align		4
.L_7:
        /*0008*/ 	.byte	0x04, 0x17
        /*000a*/ 	.short	(.L_9 - .L_8)
.L_8:
        /*000c*/ 	.word	0x00000000
        /*0010*/ 	.short	0x0003
        /*0012*/ 	.short	0x0018
        /*0014*/ 	.byte	0x00, 0xf0, 0x11, 0x00


	//----- nvinfo : EIATTR_KPARAM_INFO
	.align		4
.L_9:
        /*0018*/ 	.byte	0x04, 0x17
        /*001a*/ 	.short	(.L_11 - .L_10)
.L_10:
        /*001c*/ 	.word	0x00000000
        /*0020*/ 	.short	0x0002
        /*0022*/ 	.short	0x0010
        /*0024*/ 	.byte	0x00, 0xf5, 0x21, 0x00


	//----- nvinfo : EIATTR_KPARAM_INFO
	.align		4
.L_11:
        /*0028*/ 	.byte	0x04, 0x17
        /*002a*/ 	.short	(.L_13 - .L_12)
.L_12:
        /*002c*/ 	.word	0x00000000
        /*0030*/ 	.short	0x0001
        /*0032*/ 	.short	0x0008
        /*0034*/ 	.byte	0x00, 0xf5, 0x21, 0x00


	//----- nvinfo : EIATTR_KPARAM_INFO
	.align		4
.L_13:
        /*0038*/ 	.byte	0x04, 0x17
        /*003a*/ 	.short	(.L_15 - .L_14)
.L_14:
        /*003c*/ 	.word	0x00000000
        /*0040*/ 	.short	0x0000
        /*0042*/ 	.short	0x0000
        /*0044*/ 	.byte	0x00, 0xf5, 0x21, 0x00


	//----- nvinfo : EIATTR_SPARSE_MMA_MASK
	.align		4
.L_15:
        /*0048*/ 	.byte	0x03, 0x50
        /*004a*/ 	.short	0x0000


	//----- nvinfo : EIATTR_MAXREG_COUNT
	.align		4
        /*004c*/ 	.byte	0x03, 0x1b
        /*004e*/ 	.short	0x00ff


	//----- nvinfo : EIATTR_MERCURY_ISA_VERSION
	.align		4
        /*0050*/ 	.byte	0x03, 0x5f
        /*0052*/ 	.short	0x0101


	//----- nvinfo : EIATTR_VRC_CTA_INIT_COUNT
	.align		4
        /*0054*/ 	.byte	0x02, 0x4a
	.zero		1
	.zero		1


	//----- nvinfo : EIATTR_EXIT_INSTR_OFFSETS
	.align		4
        /*0058*/ 	.byte	0x04, 0x1c
        /*005a*/ 	.short	(.L_17 - .L_16)


	//   ....[0]....
.L_16:
        /*005c*/ 	.word	0x00000070


	//   ....[1]....
        /*0060*/ 	.word	0x00000130


	//----- nvinfo : EIATTR_CBANK_PARAM_SIZE
	.align		4
.L_17:
        /*0064*/ 	.byte	0x03, 0x19
        /*0066*/ 	.short	0x001c


	//----- nvinfo : EIATTR_PARAM_CBANK
	.align		4
        /*0068*/ 	.byte	0x04, 0x0a
        /*006a*/ 	.short	(.L_19 - .L_18)
	.align		4
.L_18:
        /*006c*/ 	.word	index@(.nv.constant0.vector_add)
        /*0070*/ 	.short	0x0380
        /*0072*/ 	.short	0x001c


	//----- nvinfo : EIATTR_SW_WAR
	.align		4
.L_19:
        /*0074*/ 	.byte	0x04, 0x36
        /*0076*/ 	.short	(.L_21 - .L_20)
.L_20:
        /*0078*/ 	.word	0x00000008
.L_21:


//--------------------- .nv.callgraph             --------------------------
	.section	.nv.callgraph,"",@"SHT_CUDA_CALLGRAPH"
	.align	4
	.sectionentsize	8
	.align		4
        /*0000*/ 	.word	0x00000000
	.align		4
        /*0004*/ 	.word	0xffffffff
	.align		4
        /*0008*/ 	.word	0x00000000
	.align		4
        /*000c*/ 	.word	0xfffffffe
	.align		4
        /*0010*/ 	.word	0x00000000
	.align		4
        /*0014*/ 	.word	0xfffffffd
	.align		4
        /*0018*/ 	.word	0x00000000
	.align		4
        /*001c*/ 	.word	0xfffffffc


//--------------------- .text.vector_add          --------------------------
	.section	.text.vector_add,"ax",@progbits
	.align	128
        .global         vector_add
        .type           vector_add,@function
        .size           vector_add,(.L_x_1 - vector_add)
        .other          vector_add,@"STO_CUDA_ENTRY STV_DEFAULT"
vector_add:
.text.vector_add:
[----:B------:R-:W-:Y:S01]  /*0000*/  LDC R1, c[0x0][0x37c] ;  /* 0x0000df00ff017b82 */ /* 0x000fe20000000800 */
[----:B------:R-:W0:Y:S01]  /*0010*/  S2R R11, SR_CTAID.X ;  /* 0x00000000000b7919 */ /* 0x000e220000002500 */
[----:B------:R-:W0:Y:S01]  /*0020*/  LDCU UR4, c[0x0][0x360] ;  /* 0x00006c00ff0477ac */ /* 0x000e220008000800 */
[----:B------:R-:W0:Y:S01]  /*0030*/  S2R R0, SR_TID.X ;  /* 0x0000000000007919 */ /* 0x000e220000002100 */
[----:B------:R-:W1:Y:S01]  /*0040*/  LDCU UR5, c[0x0][0x398] ;  /* 0x00007300ff0577ac */ /* 0x000e620008000800 */
[----:B0-----:R-:W-:-:S05]  /*0050*/  IMAD R11, R11, UR4, R0 ;  /* 0x000000040b0b7c24 */ /* 0x001fca000f8e0200 */
[----:B-1----:R-:W-:-:S13]  /*0060*/  ISETP.GE.AND P0, PT, R11, UR5, PT ;  /* 0x000000050b007c0c */ /* 0x002fda000bf06270 */
[----:B------:R-:W-:Y:S05]  /*0070*/  @P0 EXIT ;  /* 0x000000000000094d */ /* 0x000fea0003800000 */
[----:B------:R-:W0:Y:S01]  /*0080*/  LDC.64 R2, c[0x0][0x380] ;  /* 0x0000e000ff027b82 */ /* 0x000e220000000a00 */
[----:B------:R-:W1:Y:S07]  /*0090*/  LDCU.64 UR4, c[0x0][0x358] ;  /* 0x00006b00ff0477ac */ /* 0x000e6e0008000a00 */
[----:B------:R-:W2:Y:S08]  /*00a0*/  LDC.64 R4, c[0x0][0x388] ;  /* 0x0000e200ff047b82 */ /* 0x000eb00000000a00 */
[----:B------:R-:W3:Y:S01]  /*00b0*/  LDC.64 R8, c[0x0][0x390] ;  /* 0x0000e400ff087b82 */ /* 0x000ee20000000a00 */
[----:B0-----:R-:W-:-:S06]  /*00c0*/  IMAD.WIDE R2, R11, 0x8, R2 ;  /* 0x000000080b027825 */ /* 0x001fcc00078e0202 */
[----:B-1----:R-:W4:Y:S01]  /*00d0*/  LDG.E.64 R2, desc[UR4][R2.64] ;  /* 0x0000000402027981 */ /* 0x002f22000c1e1b00 */
[----:B--2---:R-:W-:-:S06]  /*00e0*/  IMAD.WIDE R4, R11, 0x8, R4 ;  /* 0x000000080b047825 */ /* 0x004fcc00078e0204 */
[----:B------:R-:W4:Y:S01]  /*00f0*/  LDG.E.64 R4, desc[UR4][R4.64] ;  /* 0x0000000404047981 */ /* 0x000f22000c1e1b00 */
[----:B---3--:R-:W-:Y:S01]  /*0100*/  IMAD.WIDE R8, R11, 0x8, R8 ;  /* 0x000000080b087825 */ /* 0x008fe200078e0208 */
[----:B----4-:R-:W-:-:S07]  /*0110*/  DADD R6, R2, R4 ;  /* 0x0000000002067229 */ /* 0x010fce0000000004 */
[----:B------:R-:W-:Y:S01]  /*0120*/  STG.E.64 desc[UR4][R8.64], R6 ;  /* 0x0000000608007986 */ /* 0x000fe2000c101b04 */
[----:B------:R-:W-:Y:S05]  /*0130*/  EXIT ;  /* 0x000000000000794d */ /* 0x000fea0003800000 */
.L_x_0:
[----:B------:R-:W-:-:S00]  /*0140*/  BRA `(.L_x_0) ;  /* 0xfffffffc00fc7947 */ /* 0x000fc0000383ffff */
[----:B------:R-:W-:-:S00]  /*0150*/  NOP ;  /* 0x0000000000007918 */ /* 0x000fc00000000000 */
        /* <DEDUP_REMOVED lines=10> */
.L_x_1:


//--------------------- .nv.shared.reserved.0     --------------------------
	.section	.nv.shared.reserved.0,"aw",@nobits
	.weak		__nv_reservedSMEM_offset_0_alias
	.size		__nv_reservedSMEM_offset_0_alias, 0, 64
	.other		__nv_reservedSMEM_offset_0_alias,@"STO_CUDA_RESERVED_SHARED STV_DEFAULT"
__nv_reservedSMEM_offset_0_alias:
	.zero		0
	.zero		64


//--------------------- .nv.constant0.vector_add  --------------------------
	.section	.nv.constant0.vector_add,"a",@progbits
	.sectionflags	@""
	.align	4
.nv.constant0.vector_add:
	.zero		924


//--------------------- SYMBOLS --------------------------

	.type		.nv.reservedSmem.offset0,@object
	.size		.nv.reservedSmem.offset0,0x4
